//
// Generated by NVIDIA NVVM Compiler
//
// Compiler Build ID: CL-36424714
// Cuda compilation tools, release 13.0, V13.0.88
// Based on NVVM 20.0.0
//

.version 9.0
.target sm_100
.address_size 64

	// .globl	_Z11printKernelP8mystruct
.extern .func  (.param .b32 func_retval0) vprintf
(
	.param .b64 vprintf_param_0,
	.param .b64 vprintf_param_1
)
;
.global .align 1 .b8 $str[4] = {37, 100, 9};
.global .align 1 .b8 $str$1[2] = {10};

.visible .entry _Z11printKernelP8mystruct(
	.param .u64 .ptr .align 1 _Z11printKernelP8mystruct_param_0
)
{
	.local .align 8 .b8 	__local_depot0[8];
	.reg .b64 	%SP;
	.reg .b64 	%SPL;
	.reg .b32 	%r<69>;
	.reg .b64 	%rd<49>;

	mov.u64 	%SPL, __local_depot0;
	cvta.local.u64 	%SP, %SPL;
	ld.param.u64 	%rd1, [_Z11printKernelP8mystruct_param_0];
	cvta.to.global.u64 	%rd2, %rd1;
	add.u64 	%rd3, %SP, 0;
	add.u64 	%rd4, %SPL, 0;
	ld.global.u64 	%rd5, [%rd2+16];
	ld.u64 	%rd6, [%rd5];
	ld.u32 	%r1, [%rd6];
	st.local.u32 	[%rd4], %r1;
	mov.u64 	%rd7, $str;
	cvta.global.u64 	%rd8, %rd7;
	{ // callseq 0, 0
	.param .b64 param0;
	st.param.b64 	[param0], %rd8;
	.param .b64 param1;
	st.param.b64 	[param1], %rd3;
	.param .b32 retval0;
	call.uni (retval0), 
	vprintf, 
	(
	param0, 
	param1
	);
	ld.param.b32 	%r2, [retval0];
	} // callseq 0
	ld.global.u64 	%rd9, [%rd2+16];
	ld.u64 	%rd10, [%rd9];
	ld.u32 	%r4, [%rd10+4];
	st.local.u32 	[%rd4], %r4;
	{ // callseq 1, 0
	.param .b64 param0;
	st.param.b64 	[param0], %rd8;
	.param .b64 param1;
	st.param.b64 	[param1], %rd3;
	.param .b32 retval0;
	call.uni (retval0), 
	vprintf, 
	(
	param0, 
	param1
	);
	ld.param.b32 	%r5, [retval0];
	} // callseq 1
	ld.global.u64 	%rd11, [%rd2+16];
	ld.u64 	%rd12, [%rd11];
	ld.u32 	%r7, [%rd12+8];
	st.local.u32 	[%rd4], %r7;
	{ // callseq 2, 0
	.param .b64 param0;
	st.param.b64 	[param0], %rd8;
	.param .b64 param1;
	st.param.b64 	[param1], %rd3;
	.param .b32 retval0;
	call.uni (retval0), 
	vprintf, 
	(
	param0, 
	param1
	);
	ld.param.b32 	%r8, [retval0];
	} // callseq 2
	ld.global.u64 	%rd13, [%rd2+16];
	ld.u64 	%rd14, [%rd13];
	ld.u32 	%r10, [%rd14+12];
	st.local.u32 	[%rd4], %r10;
	{ // callseq 3, 0
	.param .b64 param0;
	st.param.b64 	[param0], %rd8;
	.param .b64 param1;
	st.param.b64 	[param1], %rd3;
	.param .b32 retval0;
	call.uni (retval0), 
	vprintf, 
	(
	param0, 
	param1
	);
	ld.param.b32 	%r11, [retval0];
	} // callseq 3
	ld.global.u64 	%rd15, [%rd2+16];
	ld.u64 	%rd16, [%rd15];
	ld.u32 	%r13, [%rd16+16];
	st.local.u32 	[%rd4], %r13;
	{ // callseq 4, 0
	.param .b64 param0;
	st.param.b64 	[param0], %rd8;
	.param .b64 param1;
	st.param.b64 	[param1], %rd3;
	.param .b32 retval0;
	call.uni (retval0), 
	vprintf, 
	(
	param0, 
	param1
	);
	ld.param.b32 	%r14, [retval0];
	} // callseq 4
	mov.u64 	%rd17, $str$1;
	cvta.global.u64 	%rd18, %rd17;
	{ // callseq 5, 0
	.param .b64 param0;
	st.param.b64 	[param0], %rd18;
	.param .b64 param1;
	st.param.b64 	[param1], 0;
	.param .b32 retval0;
	call.uni (retval0), 
	vprintf, 
	(
	param0, 
	param1
	);
	ld.param.b32 	%r16, [retval0];
	} // callseq 5
	ld.global.u64 	%rd19, [%rd2+16];
	ld.u64 	%rd20, [%rd19+8];
	ld.u32 	%r18, [%rd20];
	st.local.u32 	[%rd4], %r18;
	{ // callseq 6, 0
	.param .b64 param0;
	st.param.b64 	[param0], %rd8;
	.param .b64 param1;
	st.param.b64 	[param1], %rd3;
	.param .b32 retval0;
	call.uni (retval0), 
	vprintf, 
	(
	param0, 
	param1
	);
	ld.param.b32 	%r19, [retval0];
	} // callseq 6
	ld.global.u64 	%rd21, [%rd2+16];
	ld.u64 	%rd22, [%rd21+8];
	ld.u32 	%r21, [%rd22+4];
	st.local.u32 	[%rd4], %r21;
	{ // callseq 7, 0
	.param .b64 param0;
	st.param.b64 	[param0], %rd8;
	.param .b64 param1;
	st.param.b64 	[param1], %rd3;
	.param .b32 retval0;
	call.uni (retval0), 
	vprintf, 
	(
	param0, 
	param1
	);
	ld.param.b32 	%r22, [retval0];
	} // callseq 7
	ld.global.u64 	%rd23, [%rd2+16];
	ld.u64 	%rd24, [%rd23+8];
	ld.u32 	%r24, [%rd24+8];
	st.local.u32 	[%rd4], %r24;
	{ // callseq 8, 0
	.param .b64 param0;
	st.param.b64 	[param0], %rd8;
	.param .b64 param1;
	st.param.b64 	[param1], %rd3;
	.param .b32 retval0;
	call.uni (retval0), 
	vprintf, 
	(
	param0, 
	param1
	);
	ld.param.b32 	%r25, [retval0];
	} // callseq 8
	ld.global.u64 	%rd25, [%rd2+16];
	ld.u64 	%rd26, [%rd25+8];
	ld.u32 	%r27, [%rd26+12];
	st.local.u32 	[%rd4], %r27;
	{ // callseq 9, 0
	.param .b64 param0;
	st.param.b64 	[param0], %rd8;
	.param .b64 param1;
	st.param.b64 	[param1], %rd3;
	.param .b32 retval0;
	call.uni (retval0), 
	vprintf, 
	(
	param0, 
	param1
	);
	ld.param.b32 	%r28, [retval0];
	} // callseq 9
	ld.global.u64 	%rd27, [%rd2+16];
	ld.u64 	%rd28, [%rd27+8];
	ld.u32 	%r30, [%rd28+16];
	st.local.u32 	[%rd4], %r30;
	{ // callseq 10, 0
	.param .b64 param0;
	st.param.b64 	[param0], %rd8;
	.param .b64 param1;
	st.param.b64 	[param1], %rd3;
	.param .b32 retval0;
	call.uni (retval0), 
	vprintf, 
	(
	param0, 
	param1
	);
	ld.param.b32 	%r31, [retval0];
	} // callseq 10
	{ // callseq 11, 0
	.param .b64 param0;
	st.param.b64 	[param0], %rd18;
	.param .b64 param1;
	st.param.b64 	[param1], 0;
	.param .b32 retval0;
	call.uni (retval0), 
	vprintf, 
	(
	param0, 
	param1
	);
	ld.param.b32 	%r33, [retval0];
	} // callseq 11
	ld.global.u64 	%rd29, [%rd2+16];
	ld.u64 	%rd30, [%rd29+16];
	ld.u32 	%r35, [%rd30];
	st.local.u32 	[%rd4], %r35;
	{ // callseq 12, 0
	.param .b64 param0;
	st.param.b64 	[param0], %rd8;
	.param .b64 param1;
	st.param.b64 	[param1], %rd3;
	.param .b32 retval0;
	call.uni (retval0), 
	vprintf, 
	(
	param0, 
	param1
	);
	ld.param.b32 	%r36, [retval0];
	} // callseq 12
	ld.global.u64 	%rd31, [%rd2+16];
	ld.u64 	%rd32, [%rd31+16];
	ld.u32 	%r38, [%rd32+4];
	st.local.u32 	[%rd4], %r38;
	{ // callseq 13, 0
	.param .b64 param0;
	st.param.b64 	[param0], %rd8;
	.param .b64 param1;
	st.param.b64 	[param1], %rd3;
	.param .b32 retval0;
	call.uni (retval0), 
	vprintf, 
	(
	param0, 
	param1
	);
	ld.param.b32 	%r39, [retval0];
	} // callseq 13
	ld.global.u64 	%rd33, [%rd2+16];
	ld.u64 	%rd34, [%rd33+16];
	ld.u32 	%r41, [%rd34+8];
	st.local.u32 	[%rd4], %r41;
	{ // callseq 14, 0
	.param .b64 param0;
	st.param.b64 	[param0], %rd8;
	.param .b64 param1;
	st.param.b64 	[param1], %rd3;
	.param .b32 retval0;
	call.uni (retval0), 
	vprintf, 
	(
	param0, 
	param1
	);
	ld.param.b32 	%r42, [retval0];
	} // callseq 14
	ld.global.u64 	%rd35, [%rd2+16];
	ld.u64 	%rd36, [%rd35+16];
	ld.u32 	%r44, [%rd36+12];
	st.local.u32 	[%rd4], %r44;
	{ // callseq 15, 0
	.param .b64 param0;
	st.param.b64 	[param0], %rd8;
	.param .b64 param1;
	st.param.b64 	[param1], %rd3;
	.param .b32 retval0;
	call.uni (retval0), 
	vprintf, 
	(
	param0, 
	param1
	);
	ld.param.b32 	%r45, [retval0];
	} // callseq 15
	ld.global.u64 	%rd37, [%rd2+16];
	ld.u64 	%rd38, [%rd37+16];
	ld.u32 	%r47, [%rd38+16];
	st.local.u32 	[%rd4], %r47;
	{ // callseq 16, 0
	.param .b64 param0;
	st.param.b64 	[param0], %rd8;
	.param .b64 param1;
	st.param.b64 	[param1], %rd3;
	.param .b32 retval0;
	call.uni (retval0), 
	vprintf, 
	(
	param0, 
	param1
	);
	ld.param.b32 	%r48, [retval0];
	} // callseq 16
	{ // callseq 17, 0
	.param .b64 param0;
	st.param.b64 	[param0], %rd18;
	.param .b64 param1;
	st.param.b64 	[param1], 0;
	.param .b32 retval0;
	call.uni (retval0), 
	vprintf, 
	(
	param0, 
	param1
	);
	ld.param.b32 	%r50, [retval0];
	} // callseq 17
	ld.global.u64 	%rd39, [%rd2+16];
	ld.u64 	%rd40, [%rd39+24];
	ld.u32 	%r52, [%rd40];
	st.local.u32 	[%rd4], %r52;
	{ // callseq 18, 0
	.param .b64 param0;
	st.param.b64 	[param0], %rd8;
	.param .b64 param1;
	st.param.b64 	[param1], %rd3;
	.param .b32 retval0;
	call.uni (retval0), 
	vprintf, 
	(
	param0, 
	param1
	);
	ld.param.b32 	%r53, [retval0];
	} // callseq 18
	ld.global.u64 	%rd41, [%rd2+16];
	ld.u64 	%rd42, [%rd41+24];
	ld.u32 	%r55, [%rd42+4];
	st.local.u32 	[%rd4], %r55;
	{ // callseq 19, 0
	.param .b64 param0;
	st.param.b64 	[param0], %rd8;
	.param .b64 param1;
	st.param.b64 	[param1], %rd3;
	.param .b32 retval0;
	call.uni (retval0), 
	vprintf, 
	(
	param0, 
	param1
	);
	ld.param.b32 	%r56, [retval0];
	} // callseq 19
	ld.global.u64 	%rd43, [%rd2+16];
	ld.u64 	%rd44, [%rd43+24];
	ld.u32 	%r58, [%rd44+8];
	st.local.u32 	[%rd4], %r58;
	{ // callseq 20, 0
	.param .b64 param0;
	st.param.b64 	[param0], %rd8;
	.param .b64 param1;
	st.param.b64 	[param1], %rd3;
	.param .b32 retval0;
	call.uni (retval0), 
	vprintf, 
	(
	param0, 
	param1
	);
	ld.param.b32 	%r59, [retval0];
	} // callseq 20
	ld.global.u64 	%rd45, [%rd2+16];
	ld.u64 	%rd46, [%rd45+24];
	ld.u32 	%r61, [%rd46+12];
	st.local.u32 	[%rd4], %r61;
	{ // callseq 21, 0
	.param .b64 param0;
	st.param.b64 	[param0], %rd8;
	.param .b64 param1;
	st.param.b64 	[param1], %rd3;
	.param .b32 retval0;
	call.uni (retval0), 
	vprintf, 
	(
	param0, 
	param1
	);
	ld.param.b32 	%r62, [retval0];
	} // callseq 21
	ld.global.u64 	%rd47, [%rd2+16];
	ld.u64 	%rd48, [%rd47+24];
	ld.u32 	%r64, [%rd48+16];
	st.local.u32 	[%rd4], %r64;
	{ // callseq 22, 0
	.param .b64 param0;
	st.param.b64 	[param0], %rd8;
	.param .b64 param1;
	st.param.b64 	[param1], %rd3;
	.param .b32 retval0;
	call.uni (retval0), 
	vprintf, 
	(
	param0, 
	param1
	);
	ld.param.b32 	%r65, [retval0];
	} // callseq 22
	{ // callseq 23, 0
	.param .b64 param0;
	st.param.b64 	[param0], %rd18;
	.param .b64 param1;
	st.param.b64 	[param1], 0;
	.param .b32 retval0;
	call.uni (retval0), 
	vprintf, 
	(
	param0, 
	param1
	);
	ld.param.b32 	%r67, [retval0];
	} // callseq 23
	ret;

}


// ===== COMPILED SASS (sm_100) =====

	.target	sm_100

	.elftype	@"ET_EXEC"


//--------------------- .note.nv.tkinfo           --------------------------
	.section	.note.nv.tkinfo,"",@"SHT_NOTE"
	.sectionflags	@"SHF_NOTE_NV_TKINFO"
	.tkinfo
        /*0018*/ 	.word	0x00000002
        /*0030*/ 	.string	""
        /*0030*/ 	.string	"ptxas"
        /*0030*/ 	.string	"Cuda compilation tools, release 13.0, V13.0.88"
        /*0030*/ 	.string	"Build cuda_13.0.r13.0/compiler.36424714_0"
        /*0030*/ 	.string	"-arch sm_100 -m 64 "



//--------------------- .note.nv.cuinfo           --------------------------
	.section	.note.nv.cuinfo,"",@"SHT_NOTE"
	.sectionflags	@"SHF_NOTE_NV_CUINFO"
        /*0018*/ 	.short	0x0002
        /*001a*/ 	.short	0x0064
        /*001c*/ 	.short	0x0082
	.zero		2


//--------------------- .nv.info                  --------------------------
	.section	.nv.info,"",@"SHT_CUDA_INFO"
	.align	4


	//----- nvinfo : EIATTR_REGCOUNT
	.align		4
        /*0000*/ 	.byte	0x04, 0x2f
        /*0002*/ 	.short	(.L_3 - .L_2)
	.align		4
.L_2:
        /*0004*/ 	.word	index@(_Z11printKernelP8mystruct)
        /*0008*/ 	.word	0x00000018


	//----- nvinfo : EIATTR_FRAME_SIZE
	.align		4
.L_3:
        /*000c*/ 	.byte	0x04, 0x11
        /*000e*/ 	.short	(.L_5 - .L_4)
	.align		4
.L_4:
        /*0010*/ 	.word	index@(_Z11printKernelP8mystruct)
        /*0014*/ 	.word	0x00000008


	//----- nvinfo : EIATTR_MIN_STACK_SIZE
	.align		4
.L_5:
        /*0018*/ 	.byte	0x04, 0x12
        /*001a*/ 	.short	(.L_7 - .L_6)
	.align		4
.L_6:
        /*001c*/ 	.word	index@(_Z11printKernelP8mystruct)
        /*0020*/ 	.word	0x00000008
.L_7:


//--------------------- .nv.compat                --------------------------
	.section	.nv.compat,"",@"SHT_CUDA_COMPAT_INFO"
	.align	4
        /*0000*/ 	.byte	0x02, 0x09, 0x00, 0x00, 0x02, 0x02, 0x01, 0x00, 0x02, 0x05, 0x05, 0x00, 0x03, 0x07, 0x01, 0x01
        /*0010*/ 	.byte	0x02, 0x03, 0x00, 0x00, 0x02, 0x06, 0x01, 0x00, 0x04, 0x0b, 0x08, 0x00, 0x09, 0x00, 0x00, 0x00
        /*0020*/ 	.byte	0x00, 0x00, 0x00, 0x00


//--------------------- .nv.info._Z11printKernelP8mystruct --------------------------
	.section	.nv.info._Z11printKernelP8mystruct,"",@"SHT_CUDA_INFO"
	.sectionflags	@""
	.align	4


	//----- nvinfo : EIATTR_CUDA_API_VERSION
	.align		4
        /*0000*/ 	.byte	0x04, 0x37
        /*0002*/ 	.short	(.L_9 - .L_8)
.L_8:
        /*0004*/ 	.word	0x00000082


	//----- nvinfo : EIATTR_KPARAM_INFO
	.align		4
.L_9:
        /*0008*/ 	.byte	0x04, 0x17
        /*000a*/ 	.short	(.L_11 - .L_10)
.L_10:
        /*000c*/ 	.word	0x00000000
        /*0010*/ 	.short	0x0000
        /*0012*/ 	.short	0x0000
        /*0014*/ 	.byte	0x00, 0xf5, 0x21, 0x00


	//----- nvinfo : EIATTR_SPARSE_MMA_MASK
	.align		4
.L_11:
        /*0018*/ 	.byte	0x03, 0x50
        /*001a*/ 	.short	0x0000


	//----- nvinfo : EIATTR_MAXREG_COUNT
	.align		4
        /*001c*/ 	.byte	0x03, 0x1b
        /*001e*/ 	.short	0x00ff


	//----- nvinfo : EIATTR_EXTERNS
	.align		4
        /*0020*/ 	.byte	0x04, 0x0f
        /*0022*/ 	.short	(.L_13 - .L_12)


	//   ....[0]....
	.align		4
.L_12:
        /*0024*/ 	.word	index@(vprintf)


	//----- nvinfo : EIATTR_MERCURY_ISA_VERSION
	.align		4
.L_13:
        /*0028*/ 	.byte	0x03, 0x5f
        /*002a*/ 	.short	0x0101


	//----- nvinfo : EIATTR_VRC_CTA_INIT_COUNT
	.align		4
        /*002c*/ 	.byte	0x02, 0x4a
	.zero		1
	.zero		1


	//----- nvinfo : EIATTR_SYSCALL_OFFSETS
	.align		4
        /*0030*/ 	.byte	0x04, 0x46
        /*0032*/ 	.short	(.L_15 - .L_14)


	//   ....[0]....
.L_14:
        /*0034*/ 	.word	0x00000140


	//   ....[1]....
        /*0038*/ 	.word	0x00000210


	//   ....[2]....
        /*003c*/ 	.word	0x000002e0


	//   ....[3]....
        /*0040*/ 	.word	0x000003b0


	//   ....[4]....
        /*0044*/ 	.word	0x00000480


	//   ....[5]....
        /*0048*/ 	.word	0x000004f0


	//   ....[6]....
        /*004c*/ 	.word	0x000005c0


	//   ....[7]....
        /*0050*/ 	.word	0x00000690


	//   ....[8]....
        /*0054*/ 	.word	0x00000760


	//   ....[9]....
        /*0058*/ 	.word	0x00000830


	//   ....[10]....
        /*005c*/ 	.word	0x00000900


	//   ....[11]....
        /*0060*/ 	.word	0x00000970


	//   ....[12]....
        /*0064*/ 	.word	0x00000a40


	//   ....[13]....
        /*0068*/ 	.word	0x00000b10


	//   ....[14]....
        /*006c*/ 	.word	0x00000be0


	//   ....[15]....
        /*0070*/ 	.word	0x00000cb0


	//   ....[16]....
        /*0074*/ 	.word	0x00000d80


	//   ....[17]....
        /*0078*/ 	.word	0x00000df0


	//   ....[18]....
        /*007c*/ 	.word	0x00000ec0


	//   ....[19]....
        /*0080*/ 	.word	0x00000f90


	//   ....[20]....
        /*0084*/ 	.word	0x00001060


	//   ....[21]....
        /*0088*/ 	.word	0x00001130


	//   ....[22]....
        /*008c*/ 	.word	0x00001200


	//   ....[23]....
        /*0090*/ 	.word	0x00001270


	//----- nvinfo : EIATTR_EXIT_INSTR_OFFSETS
	.align		4
.L_15:
        /*0094*/ 	.byte	0x04, 0x1c
        /*0096*/ 	.short	(.L_17 - .L_16)


	//   ....[0]....
.L_16:
        /*0098*/ 	.word	0x00001280


	//----- nvinfo : EIATTR_CBANK_PARAM_SIZE
	.align		4
.L_17:
        /*009c*/ 	.byte	0x03, 0x19
        /*009e*/ 	.short	0x0008


	//----- nvinfo : EIATTR_PARAM_CBANK
	.align		4
        /*00a0*/ 	.byte	0x04, 0x0a
        /*00a2*/ 	.short	(.L_19 - .L_18)
	.align		4
.L_18:
        /*00a4*/ 	.word	index@(.nv.constant0._Z11printKernelP8mystruct)
        /*00a8*/ 	.short	0x0380
        /*00aa*/ 	.short	0x0008


	//----- nvinfo : EIATTR_SW_WAR
	.align		4
.L_19:
        /*00ac*/ 	.byte	0x04, 0x36
        /*00ae*/ 	.short	(.L_21 - .L_20)
.L_20:
        /*00b0*/ 	.word	0x00000008
.L_21:


//--------------------- .nv.callgraph             --------------------------
	.section	.nv.callgraph,"",@"SHT_CUDA_CALLGRAPH"
	.align	4
	.sectionentsize	8
	.align		4
        /*0000*/ 	.word	0x00000000
	.align		4
        /*0004*/ 	.word	0xffffffff
	.align		4
        /*0008*/ 	.word	index@(_Z11printKernelP8mystruct)
	.align		4
        /*000c*/ 	.word	index@(vprintf)
	.align		4
        /*0010*/ 	.word	0x00000000
	.align		4
        /*0014*/ 	.word	0xfffffffe
	.align		4
        /*0018*/ 	.word	0x00000000
	.align		4
        /*001c*/ 	.word	0xfffffffd
	.align		4
        /*0020*/ 	.word	0x00000000
	.align		4
        /*0024*/ 	.word	0xfffffffc


//--------------------- .nv.constant4             --------------------------
	.section	.nv.constant4,"a",@progbits
	.align	8
	.align		8
.nv.constant4:
        /*0000*/ 	.dword	vprintf
	.align		8
        /*0008*/ 	.dword	$str
	.align		8
        /*0010*/ 	.dword	$str$1


//--------------------- .text._Z11printKernelP8mystruct --------------------------
	.section	.text._Z11printKernelP8mystruct,"ax",@progbits
	.align	128
        .global         _Z11printKernelP8mystruct
        .type           _Z11printKernelP8mystruct,@function
        .size           _Z11printKernelP8mystruct,(.L_x_25 - _Z11printKernelP8mystruct)
        .other          _Z11printKernelP8mystruct,@"STO_CUDA_ENTRY STV_DEFAULT"
_Z11printKernelP8mystruct:
.text._Z11printKernelP8mystruct:
[----:B------:R-:W0:Y:S08]  /*0000*/  LDC R1, c[0x0][0x37c] ;  /* 0x0000df00ff017b82 */ /* 0x000e300000000800 */
[----:B------:R-:W1:Y:S01]  /*0010*/  LDC.64 R4, c[0x0][0x380] ;  /* 0x0000e000ff047b82 */ /* 0x000e620000000a00 */
[----:B------:R-:W1:Y:S01]  /*0020*/  LDCU.64 UR36, c[0x0][0x358] ;  /* 0x00006b00ff2477ac */ /* 0x000e620008000a00 */
[----:B0-----:R-:W-:Y:S01]  /*0030*/  VIADD R1, R1, 0xfffffff8 ;  /* 0xfffffff801017836 */ /* 0x001fe20000000000 */
[----:B------:R-:W0:Y:S01]  /*0040*/  LDCU UR4, c[0x0][0x2f8] ;  /* 0x00005f00ff0477ac */ /* 0x000e220008000800 */
[----:B------:R-:W-:Y:S01]  /*0050*/  MOV R2, 0x0 ;  /* 0x0000000000027802 */ /* 0x000fe20000000f00 */
[----:B------:R-:W2:Y:S01]  /*0060*/  LDCU UR5, c[0x0][0x2fc] ;  /* 0x00005f80ff0577ac */ /* 0x000ea20008000800 */
[----:B------:R-:W3:Y:S01]  /*0070*/  LDCU.64 UR6, c[0x4][0x8] ;  /* 0x01000100ff0677ac */ /* 0x000ee20008000a00 */
[----:B-1----:R-:W4:Y:S04]  /*0080*/  LDG.E.64 R6, desc[UR36][R4.64+0x10] ;  /* 0x0000102404067981 */ /* 0x002f28000c1e1b00 */
[----:B----4-:R-:W4:Y:S04]  /*0090*/  LD.E.64 R6, desc[UR36][R6.64] ;  /* 0x0000002406067980 */ /* 0x010f28000c101b00 */
[----:B----4-:R1:W4:Y:S01]  /*00a0*/  LD.E R0, desc[UR36][R6.64] ;  /* 0x0000002406007980 */ /* 0x010322000c101900 */
[----:B------:R1:W4:Y:S01]  /*00b0*/  LDC.64 R8, c[0x4][R2] ;  /* 0x0100000002087b82 */ /* 0x0003220000000a00 */
[----:B0-----:R-:W-:Y:S01]  /*00c0*/  IADD3 R16, P0, PT, R1, UR4, RZ ;  /* 0x0000000401107c10 */ /* 0x001fe2000ff1e0ff */
[----:B---3--:R-:W-:Y:S01]  /*00d0*/  IMAD.U32 R5, RZ, RZ, UR7 ;  /* 0x00000007ff057e24 */ /* 0x008fe2000f8e00ff */
[----:B------:R-:W-:-:S03]  /*00e0*/  MOV R4, UR6 ;  /* 0x0000000600047c02 */ /* 0x000fc60008000f00 */
[----:B--2---:R-:W-:Y:S02]  /*00f0*/  IMAD.X R17, RZ, RZ, UR5, P0 ;  /* 0x00000005ff117e24 */ /* 0x004fe400080e06ff */
[----:B-1----:R-:W-:-:S03]  /*0100*/  IMAD.MOV.U32 R6, RZ, RZ, R16 ;  /* 0x000000ffff067224 */ /* 0x002fc600078e0010 */
[----:B------:R-:W-:Y:S01]  /*0110*/  MOV R7, R17 ;  /* 0x0000001100077202 */ /* 0x000fe20000000f00 */
[----:B----4-:R0:W-:Y:S06]  /*0120*/  STL [R1], R0 ;  /* 0x0000000001007387 */ /* 0x0101ec0000100800 */
[----:B------:R-:W-:-:S07]  /*0130*/  LEPC R20, `(.L_x_0) ;  /* 0x000000001014794e */ /* 0x000fce0000000000 */
[----:B0-----:R-:W-:Y:S05]  /*0140*/  CALL.ABS.NOINC R8 ;  /* 0x0000000008007343 */ /* 0x001fea0003c00000 */
.L_x_0:
[----:B------:R-:W0:Y:S01]  /*0150*/  LDC.64 R10, c[0x0][0x380] ;  /* 0x0000e000ff0a7b82 */ /* 0x000e220000000a00 */
[----:B------:R-:W1:Y:S01]  /*0160*/  LDCU.64 UR4, c[0x4][0x8] ;  /* 0x01000100ff0477ac */ /* 0x000e620008000a00 */
[----:B0-----:R-:W2:Y:S04]  /*0170*/  LDG.E.64 R8, desc[UR36][R10.64+0x10] ;  /* 0x000010240a087981 */ /* 0x001ea8000c1e1b00 */
[----:B--2---:R-:W2:Y:S04]  /*0180*/  LD.E.64 R8, desc[UR36][R8.64] ;  /* 0x0000002408087980 */ /* 0x004ea8000c101b00 */
[----:B--2---:R-:W2:Y:S01]  /*0190*/  LD.E R0, desc[UR36][R8.64+0x4] ;  /* 0x0000042408007980 */ /* 0x004ea2000c101900 */
[----:B------:R0:W3:Y:S01]  /*01a0*/  LDC.64 R12, c[0x4][R2] ;  /* 0x01000000020c7b82 */ /* 0x0000e20000000a00 */
[----:B-1----:R-:W-:Y:S01]  /*01b0*/  IMAD.U32 R4, RZ, RZ, UR4 ;  /* 0x00000004ff047e24 */ /* 0x002fe2000f8e00ff */
[----:B------:R-:W-:Y:S01]  /*01c0*/  MOV R6, R16 ;  /* 0x0000001000067202 */ /* 0x000fe20000000f00 */
[----:B------:R-:W-:-:S02]  /*01d0*/  IMAD.U32 R5, RZ, RZ, UR5 ;  /* 0x00000005ff057e24 */ /* 0x000fc4000f8e00ff */
[----:B------:R-:W-:Y:S01]  /*01e0*/  IMAD.MOV.U32 R7, RZ, RZ, R17 ;  /* 0x000000ffff077224 */ /* 0x000fe200078e0011 */
[----:B--23--:R0:W-:Y:S06]  /*01f0*/  STL [R1], R0 ;  /* 0x0000000001007387 */ /* 0x00c1ec0000100800 */
[----:B------:R-:W-:-:S07]  /*0200*/  LEPC R20, `(.L_x_1) ;  /* 0x000000001014794e */ /* 0x000fce0000000000 */
[----:B0-----:R-:W-:Y:S05]  /*0210*/  CALL.ABS.NOINC R12 ;  /* 0x000000000c007343 */ /* 0x001fea0003c00000 */
.L_x_1:
[----:B------:R-:W0:Y:S01]  /*0220*/  LDC.64 R10, c[0x0][0x380] ;  /* 0x0000e000ff0a7b82 */ /* 0x000e220000000a00 */
[----:B------:R-:W1:Y:S01]  /*0230*/  LDCU.64 UR4, c[0x4][0x8] ;  /* 0x01000100ff0477ac */ /* 0x000e620008000a00 */
[----:B0-----:R-:W2:Y:S04]  /*0240*/  LDG.E.64 R8, desc[UR36][R10.64+0x10] ;  /* 0x000010240a087981 */ /* 0x001ea8000c1e1b00 */
[----:B--2---:R-:W2:Y:S04]  /*0250*/  LD.E.64 R8, desc[UR36][R8.64] ;  /* 0x0000002408087980 */ /* 0x004ea8000c101b00 */
[----:B--2---:R-:W2:Y:S01]  /*0260*/  LD.E R0, desc[UR36][R8.64+0x8] ;  /* 0x0000082408007980 */ /* 0x004ea2000c101900 */
[----:B------:R0:W3:Y:S01]  /*0270*/  LDC.64 R12, c[0x4][R2] ;  /* 0x01000000020c7b82 */ /* 0x0000e20000000a00 */
[----:B-1----:R-:W-:Y:S01]  /*0280*/  IMAD.U32 R4, RZ, RZ, UR4 ;  /* 0x00000004ff047e24 */ /* 0x002fe2000f8e00ff */
[----:B------:R-:W-:Y:S01]  /*0290*/  MOV R5, UR5 ;  /* 0x0000000500057c02 */ /* 0x000fe20008000f00 */
[----:B------:R-:W-:-:S02]  /*02a0*/  IMAD.MOV.U32 R6, RZ, RZ, R16 ;  /* 0x000000ffff067224 */ /* 0x000fc400078e0010 */
[----:B------:R-:W-:Y:S01]  /*02b0*/  IMAD.MOV.U32 R7, RZ, RZ, R17 ;  /* 0x000000ffff077224 */ /* 0x000fe200078e0011 */
[----:B--23--:R0:W-:Y:S06]  /*02c0*/  STL [R1], R0 ;  /* 0x0000000001007387 */ /* 0x00c1ec0000100800 */
[----:B------:R-:W-:-:S07]  /*02d0*/  LEPC R20, `(.L_x_2) ;  /* 0x000000001014794e */ /* 0x000fce0000000000 */
[----:B0-----:R-:W-:Y:S05]  /*02e0*/  CALL.ABS.NOINC R12 ;  /* 0x000000000c007343 */ /* 0x001fea0003c00000 */
.L_x_2:
[----:B------:R-:W0:Y:S01]  /*02f0*/  LDC.64 R10, c[0x0][0x380] ;  /* 0x0000e000ff0a7b82 */ /* 0x000e220000000a00 */
[----:B------:R-:W1:Y:S01]  /*0300*/  LDCU.64 UR4, c[0x4][0x8] ;  /* 0x01000100ff0477ac */ /* 0x000e620008000a00 */
[----:B0-----:R-:W2:Y:S04]  /*0310*/  LDG.E.64 R8, desc[UR36][R10.64+0x10] ;  /* 0x000010240a087981 */ /* 0x001ea8000c1e1b00 */
[----:B--2---:R-:W2:Y:S04]  /*0320*/  LD.E.64 R8, desc[UR36][R8.64] ;  /* 0x0000002408087980 */ /* 0x004ea8000c101b00 */
[----:B--2---:R-:W2:Y:S01]  /*0330*/  LD.E R0, desc[UR36][R8.64+0xc] ;  /* 0x00000c2408007980 */ /* 0x004ea2000c101900 */
[----:B------:R0:W3:Y:S01]  /*0340*/  LDC.64 R12, c[0x4][R2] ;  /* 0x01000000020c7b82 */ /* 0x0000e20000000a00 */
[----:B-1----:R-:W-:Y:S01]  /*0350*/  MOV R4, UR4 ;  /* 0x0000000400047c02 */ /* 0x002fe20008000f00 */
[----:B------:R-:W-:Y:S01]  /*0360*/  IMAD.U32 R5, RZ, RZ, UR5 ;  /* 0x00000005ff057e24 */ /* 0x000fe2000f8e00ff */
[----:B------:R-:W-:Y:S01]  /*0370*/  MOV R7, R17 ;  /* 0x0000001100077202 */ /* 0x000fe20000000f00 */
[----:B------:R-:W-:Y:S01]  /*0380*/  IMAD.MOV.U32 R6, RZ, RZ, R16 ;  /* 0x000000ffff067224 */ /* 0x000fe200078e0010 */
[----:B--23--:R0:W-:Y:S06]  /*0390*/  STL [R1], R0 ;  /* 0x0000000001007387 */ /* 0x00c1ec0000100800 */
[----:B------:R-:W-:-:S07]  /*03a0*/  LEPC R20, `(.L_x_3) ;  /* 0x000000001014794e */ /* 0x000fce0000000000 */
[----:B0-----:R-:W-:Y:S05]  /*03b0*/  CALL.ABS.NOINC R12 ;  /* 0x000000000c007343 */ /* 0x001fea0003c00000 */
.L_x_3:
        /* <DEDUP_REMOVED lines=13> */
.L_x_4:
[----:B------:R0:W1:Y:S01]  /*0490*/  LDC.64 R8, c[0x4][R2] ;  /* 0x0100000002087b82 */ /* 0x0000620000000a00 */
[----:B------:R-:W2:Y:S01]  /*04a0*/  LDCU.64 UR4, c[0x4][0x10] ;  /* 0x01000200ff0477ac */ /* 0x000ea20008000a00 */
[----:B------:R-:W-:Y:S01]  /*04b0*/  CS2R R6, SRZ ;  /* 0x0000000000067805 */ /* 0x000fe2000001ff00 */
[----:B--2---:R-:W-:Y:S01]  /*04c0*/  IMAD.U32 R4, RZ, RZ, UR4 ;  /* 0x00000004ff047e24 */ /* 0x004fe2000f8e00ff */
[----:B0-----:R-:W-:-:S07]  /*04d0*/  MOV R5, UR5 ;  /* 0x0000000500057c02 */ /* 0x001fce0008000f00 */
[----:B------:R-:W-:-:S07]  /*04e0*/  LEPC R20, `(.L_x_5) ;  /* 0x000000001014794e */ /* 0x000fce0000000000 */
[----:B-1----:R-:W-:Y:S05]  /*04f0*/  CALL.ABS.NOINC R8 ;  /* 0x0000000008007343 */ /* 0x002fea0003c00000 */
.L_x_5:
        /* <DEDUP_REMOVED lines=13> */
.L_x_6:
        /* <DEDUP_REMOVED lines=13> */
.L_x_7:
        /* <DEDUP_REMOVED lines=13> */
.L_x_8:
        /* <DEDUP_REMOVED lines=13> */
.L_x_9:
        /* <DEDUP_REMOVED lines=13> */
.L_x_10:
[----:B------:R0:W1:Y:S01]  /*0910*/  LDC.64 R8, c[0x4][R2] ;  /* 0x0100000002087b82 */ /* 0x0000620000000a00 */
[----:B------:R-:W2:Y:S01]  /*0920*/  LDCU.64 UR4, c[0x4][0x10] ;  /* 0x01000200ff0477ac */ /* 0x000ea20008000a00 */
[----:B------:R-:W-:Y:S02]  /*0930*/  CS2R R6, SRZ ;  /* 0x0000000000067805 */ /* 0x000fe4000001ff00 */
[----:B--2---:R-:W-:Y:S01]  /*0940*/  MOV R4, UR4 ;  /* 0x0000000400047c02 */ /* 0x004fe20008000f00 */
[----:B0-----:R-:W-:-:S07]  /*0950*/  IMAD.U32 R5, RZ, RZ, UR5 ;  /* 0x00000005ff057e24 */ /* 0x001fce000f8e00ff */
[----:B------:R-:W-:-:S07]  /*0960*/  LEPC R20, `(.L_x_11) ;  /* 0x000000001014794e */ /* 0x000fce0000000000 */
[----:B-1----:R-:W-:Y:S05]  /*0970*/  CALL.ABS.NOINC R8 ;  /* 0x0000000008007343 */ /* 0x002fea0003c00000 */
.L_x_11:
        /* <DEDUP_REMOVED lines=13> */
.L_x_12:
        /* <DEDUP_REMOVED lines=13> */
.L_x_13:
        /* <DEDUP_REMOVED lines=13> */
.L_x_14:
        /* <DEDUP_REMOVED lines=13> */
.L_x_15:
        /* <DEDUP_REMOVED lines=13> */
.L_x_16:
[----:B------:R0:W1:Y:S01]  /*0d90*/  LDC.64 R8, c[0x4][R2] ;  /* 0x0100000002087b82 */ /* 0x0000620000000a00 */
[----:B------:R-:W2:Y:S01]  /*0da0*/  LDCU.64 UR4, c[0x4][0x10] ;  /* 0x01000200ff0477ac */ /* 0x000ea20008000a00 */
[----:B------:R-:W-:Y:S01]  /*0db0*/  CS2R R6, SRZ ;  /* 0x0000000000067805 */ /* 0x000fe2000001ff00 */
[----:B--2---:R-:W-:Y:S02]  /*0dc0*/  IMAD.U32 R4, RZ, RZ, UR4 ;  /* 0x00000004ff047e24 */ /* 0x004fe4000f8e00ff */
[----:B0-----:R-:W-:-:S07]  /*0dd0*/  IMAD.U32 R5, RZ, RZ, UR5 ;  /* 0x00000005ff057e24 */ /* 0x001fce000f8e00ff */
[----:B------:R-:W-:-:S07]  /*0de0*/  LEPC R20, `(.L_x_17) ;  /* 0x000000001014794e */ /* 0x000fce0000000000 */
[----:B-1----:R-:W-:Y:S05]  /*0df0*/  CALL.ABS.NOINC R8 ;  /* 0x0000000008007343 */ /* 0x002fea0003c00000 */
.L_x_17:
        /* <DEDUP_REMOVED lines=13> */
.L_x_18:
        /* <DEDUP_REMOVED lines=13> */
.L_x_19:
        /* <DEDUP_REMOVED lines=13> */
.L_x_20:
        /* <DEDUP_REMOVED lines=13> */
.L_x_21:
        /* <DEDUP_REMOVED lines=8> */
[----:B------:R-:W-:Y:S01]  /*11c0*/  IMAD.MOV.U32 R6, RZ, RZ, R16 ;  /* 0x000000ffff067224 */ /* 0x000fe200078e0010 */
[----:B------:R-:W-:Y:S01]  /*11d0*/  MOV R7, R17 ;  /* 0x0000001100077202 */ /* 0x000fe20000000f00 */
[----:B--23--:R0:W-:Y:S06]  /*11e0*/  STL [R1], R0 ;  /* 0x0000000001007387 */ /* 0x00c1ec0000100800 */
[----:B------:R-:W-:-:S07]  /*11f0*/  LEPC R20, `(.L_x_22) ;  /* 0x000000001014794e */ /* 0x000fce0000000000 */
[----:B0-----:R-:W-:Y:S05]  /*1200*/  CALL.ABS.NOINC R12 ;  /* 0x000000000c007343 */ /* 0x001fea0003c00000 */
.L_x_22:
[----:B------:R-:W0:Y:S01]  /*1210*/  LDC.64 R2, c[0x4][R2] ;  /* 0x0100000002027b82 */ /* 0x000e220000000a00 */
[----:B------:R-:W1:Y:S01]  /*1220*/  LDCU.64 UR4, c[0x4][0x10] ;  /* 0x01000200ff0477ac */ /* 0x000e620008000a00 */
[----:B------:R-:W-:Y:S01]  /*1230*/  CS2R R6, SRZ ;  /* 0x0000000000067805 */ /* 0x000fe2000001ff00 */
[----:B-1----:R-:W-:Y:S01]  /*1240*/  IMAD.U32 R4, RZ, RZ, UR4 ;  /* 0x00000004ff047e24 */ /* 0x002fe2000f8e00ff */
[----:B------:R-:W-:-:S07]  /*1250*/  MOV R5, UR5 ;  /* 0x0000000500057c02 */ /* 0x000fce0008000f00 */
[----:B------:R-:W-:-:S07]  /*1260*/  LEPC R20, `(.L_x_23) ;  /* 0x000000001014794e */ /* 0x000fce0000000000 */
[----:B0-----:R-:W-:Y:S05]  /*1270*/  CALL.ABS.NOINC R2 ;  /* 0x0000000002007343 */ /* 0x001fea0003c00000 */
.L_x_23:
[----:B------:R-:W-:Y:S05]  /*1280*/  EXIT ;  /* 0x000000000000794d */ /* 0x000fea0003800000 */
.L_x_24:
[----:B------:R-:W-:-:S00]  /*1290*/  BRA `(.L_x_24) ;  /* 0xfffffffc00fc7947 */ /* 0x000fc0000383ffff */
[----:B------:R-:W-:-:S00]  /*12a0*/  NOP ;  /* 0x0000000000007918 */ /* 0x000fc00000000000 */
        /* <DEDUP_REMOVED lines=13> */
.L_x_25:


//--------------------- .nv.global.init           --------------------------
	.section	.nv.global.init,"aw",@progbits
.nv.global.init:
	.type		$str$1,@object
	.size		$str$1,($str - $str$1)
$str$1:
        /*0000*/ 	.byte	0x0a, 0x00
	.type		$str,@object
	.size		$str,(.L_0 - $str)
$str:
        /*0002*/ 	.byte	0x25, 0x64, 0x09, 0x00
.L_0:


//--------------------- .nv.shared.reserved.0     --------------------------
	.section	.nv.shared.reserved.0,"aw",@nobits
	.weak		__nv_reservedSMEM_offset_0_alias
	.size		__nv_reservedSMEM_offset_0_alias, 0, 64
	.other		__nv_reservedSMEM_offset_0_alias,@"STO_CUDA_RESERVED_SHARED STV_DEFAULT"
__nv_reservedSMEM_offset_0_alias:
	.zero		0
	.zero		64


//--------------------- .nv.constant0._Z11printKernelP8mystruct --------------------------
	.section	.nv.constant0._Z11printKernelP8mystruct,"a",@progbits
	.sectionflags	@""
	.align	4
.nv.constant0._Z11printKernelP8mystruct:
	.zero		904


//--------------------- SYMBOLS --------------------------

	.type		.nv.reservedSmem.offset0,@object
	.size		.nv.reservedSmem.offset0,0x4
	.type		vprintf,@function
